//
// Generated by NVIDIA NVVM Compiler
//
// Compiler Build ID: CL-36424714
// Cuda compilation tools, release 13.0, V13.0.88
// Based on NVVM 20.0.0
//

.version 9.0
.target sm_100
.address_size 64

	// .globl	_Z12testTransferPfS_S_
.func  (.param .b64 func_retval0) __internal_accurate_pow
()
;

.visible .entry _Z12testTransferPfS_S_(
	.param .u64 .ptr .align 1 _Z12testTransferPfS_S__param_0,
	.param .u64 .ptr .align 1 _Z12testTransferPfS_S__param_1,
	.param .u64 .ptr .align 1 _Z12testTransferPfS_S__param_2
)
{
	.reg .pred 	%p<5>;
	.reg .b32 	%r<12>;
	.reg .b32 	%f<5>;
	.reg .b64 	%rd<11>;
	.reg .b64 	%fd<17>;

	ld.param.u64 	%rd4, [_Z12testTransferPfS_S__param_0];
	ld.param.u64 	%rd5, [_Z12testTransferPfS_S__param_1];
	ld.param.u64 	%rd6, [_Z12testTransferPfS_S__param_2];
	mov.u32 	%r4, %tid.x;
	cvt.rn.f64.u32 	%fd2, %r4;
	mov.f64 	%fd3, 0d4000000000000000;
	{
	.reg .b32 %temp; 
	mov.b64 	{%temp, %r5}, %fd3;
	}
	mov.f64 	%fd4, 0d402E000000000000;
	{
	.reg .b32 %temp; 
	mov.b64 	{%temp, %r6}, %fd4;
	}
	and.b32  	%r8, %r6, 2146435072;
	setp.eq.s32 	%p1, %r8, 1075838976;
	{ // callseq 0, 0
	.param .b64 retval0;
	call.uni (retval0), 
	__internal_accurate_pow, 
	(
	);
	ld.param.f64 	%fd5, [retval0];
	} // callseq 0
	setp.lt.s32 	%p2, %r5, 0;
	neg.f64 	%fd7, %fd5;
	selp.f64 	%fd8, %fd7, %fd5, %p1;
	selp.f64 	%fd9, %fd8, %fd5, %p2;
	mov.u32 	%r9, %ctaid.x;
	cvt.rn.f64.u32 	%fd10, %r9;
	mov.u32 	%r10, %ntid.x;
	cvt.rn.f64.u32 	%fd11, %r10;
	mul.f64 	%fd12, %fd9, %fd11;
	mul.f64 	%fd13, %fd12, %fd10;
	fma.rn.f64 	%fd14, %fd9, %fd2, %fd13;
	cvt.rzi.s32.f64 	%r11, %fd14;
	cvt.rn.f64.s32 	%fd15, %r11;
	add.f64 	%fd1, %fd9, %fd15;
	setp.leu.f64 	%p3, %fd1, %fd15;
	@%p3 bra 	$L__BB0_3;
	cvta.to.global.u64 	%rd1, %rd5;
	cvta.to.global.u64 	%rd2, %rd6;
	cvta.to.global.u64 	%rd3, %rd4;
$L__BB0_2:
	mul.wide.s32 	%rd7, %r11, 4;
	add.s64 	%rd8, %rd1, %rd7;
	ld.global.f32 	%f1, [%rd8];
	add.s64 	%rd9, %rd2, %rd7;
	ld.global.f32 	%f2, [%rd9];
	add.f32 	%f3, %f1, %f2;
	mul.f32 	%f4, %f3, 0f41200000;
	add.s64 	%rd10, %rd3, %rd7;
	st.global.f32 	[%rd10], %f4;
	add.s32 	%r11, %r11, 1;
	cvt.rn.f64.s32 	%fd16, %r11;
	setp.gt.f64 	%p4, %fd1, %fd16;
	@%p4 bra 	$L__BB0_2;
$L__BB0_3:
	ret;

}
.func  (.param .b64 func_retval0) __internal_accurate_pow()
{
	.reg .pred 	%p<8>;
	.reg .b32 	%r<46>;
	.reg .b32 	%f<3>;
	.reg .b64 	%fd<109>;

	mov.f64 	%fd10, 0d4000000000000000;
	{
	.reg .b32 %temp; 
	mov.b64 	{%temp, %r8}, %fd10;
	}
	{
	.reg .b32 %temp; 
	mov.b64 	{%r9, %temp}, %fd10;
	}
	shr.u32 	%r10, %r8, 20;
	setp.lt.u32 	%p1, %r8, 1048576;
	mov.f64 	%fd11, 0d4360000000000000;
	{
	.reg .b32 %temp; 
	mov.b64 	{%temp, %r11}, %fd11;
	}
	{
	.reg .b32 %temp; 
	mov.b64 	{%r12, %temp}, %fd11;
	}
	shr.u32 	%r13, %r11, 20;
	add.s32 	%r14, %r13, -54;
	selp.b32 	%r15, %r12, %r9, %p1;
	selp.b32 	%r16, %r11, %r8, %p1;
	selp.b32 	%r1, %r14, %r10, %p1;
	add.s32 	%r45, %r1, -1023;
	and.b32  	%r17, %r16, -2146435073;
	or.b32  	%r18, %r17, 1072693248;
	mov.b64 	%fd107, {%r15, %r18};
	setp.lt.u32 	%p2, %r18, 1073127583;
	@%p2 bra 	$L__BB1_2;
	{
	.reg .b32 %temp; 
	mov.b64 	{%r19, %temp}, %fd107;
	}
	{
	.reg .b32 %temp; 
	mov.b64 	{%temp, %r20}, %fd107;
	}
	add.s32 	%r21, %r20, -1048576;
	mov.b64 	%fd107, {%r19, %r21};
	add.s32 	%r45, %r1, -1022;
$L__BB1_2:
	add.f64 	%fd12, %fd107, 0dBFF0000000000000;
	add.f64 	%fd13, %fd107, 0d3FF0000000000000;
	rcp.approx.ftz.f64 	%fd14, %fd13;
	neg.f64 	%fd15, %fd13;
	fma.rn.f64 	%fd16, %fd15, %fd14, 0d3FF0000000000000;
	fma.rn.f64 	%fd17, %fd16, %fd16, %fd16;
	fma.rn.f64 	%fd18, %fd17, %fd14, %fd14;
	mul.f64 	%fd19, %fd12, %fd18;
	fma.rn.f64 	%fd20, %fd12, %fd18, %fd19;
	mul.f64 	%fd21, %fd20, %fd20;
	fma.rn.f64 	%fd22, %fd21, 0d3EB0F5FF7D2CAFE2, 0d3ED0F5D241AD3B5A;
	fma.rn.f64 	%fd23, %fd22, %fd21, 0d3EF3B20A75488A3F;
	fma.rn.f64 	%fd24, %fd23, %fd21, 0d3F1745CDE4FAECD5;
	fma.rn.f64 	%fd25, %fd24, %fd21, 0d3F3C71C7258A578B;
	fma.rn.f64 	%fd26, %fd25, %fd21, 0d3F6249249242B910;
	fma.rn.f64 	%fd27, %fd26, %fd21, 0d3F89999999999DFB;
	sub.f64 	%fd28, %fd12, %fd20;
	add.f64 	%fd29, %fd28, %fd28;
	neg.f64 	%fd30, %fd20;
	fma.rn.f64 	%fd31, %fd30, %fd12, %fd29;
	mul.f64 	%fd32, %fd18, %fd31;
	fma.rn.f64 	%fd33, %fd21, %fd27, 0d3FB5555555555555;
	mov.f64 	%fd34, 0d3FB5555555555555;
	sub.f64 	%fd35, %fd34, %fd33;
	fma.rn.f64 	%fd36, %fd21, %fd27, %fd35;
	add.f64 	%fd37, %fd36, 0dBC46A4CB00B9E7B0;
	add.f64 	%fd38, %fd33, %fd37;
	sub.f64 	%fd39, %fd33, %fd38;
	add.f64 	%fd40, %fd37, %fd39;
	mul.rn.f64 	%fd41, %fd20, %fd20;
	neg.f64 	%fd42, %fd41;
	fma.rn.f64 	%fd43, %fd20, %fd20, %fd42;
	{
	.reg .b32 %temp; 
	mov.b64 	{%r22, %temp}, %fd32;
	}
	{
	.reg .b32 %temp; 
	mov.b64 	{%temp, %r23}, %fd32;
	}
	add.s32 	%r24, %r23, 1048576;
	mov.b64 	%fd44, {%r22, %r24};
	fma.rn.f64 	%fd45, %fd20, %fd44, %fd43;
	mul.rn.f64 	%fd46, %fd41, %fd20;
	neg.f64 	%fd47, %fd46;
	fma.rn.f64 	%fd48, %fd41, %fd20, %fd47;
	fma.rn.f64 	%fd49, %fd41, %fd32, %fd48;
	fma.rn.f64 	%fd50, %fd45, %fd20, %fd49;
	mul.rn.f64 	%fd51, %fd38, %fd46;
	neg.f64 	%fd52, %fd51;
	fma.rn.f64 	%fd53, %fd38, %fd46, %fd52;
	fma.rn.f64 	%fd54, %fd38, %fd50, %fd53;
	fma.rn.f64 	%fd55, %fd40, %fd46, %fd54;
	add.f64 	%fd56, %fd51, %fd55;
	sub.f64 	%fd57, %fd51, %fd56;
	add.f64 	%fd58, %fd55, %fd57;
	add.f64 	%fd59, %fd20, %fd56;
	sub.f64 	%fd60, %fd20, %fd59;
	add.f64 	%fd61, %fd56, %fd60;
	add.f64 	%fd62, %fd58, %fd61;
	add.f64 	%fd63, %fd32, %fd62;
	add.f64 	%fd64, %fd59, %fd63;
	sub.f64 	%fd65, %fd59, %fd64;
	add.f64 	%fd66, %fd63, %fd65;
	xor.b32  	%r25, %r45, -2147483648;
	mov.b32 	%r26, 1127219200;
	mov.b64 	%fd67, {%r25, %r26};
	mov.b32 	%r27, -2147483648;
	mov.b64 	%fd68, {%r27, %r26};
	sub.f64 	%fd69, %fd67, %fd68;
	fma.rn.f64 	%fd70, %fd69, 0d3FE62E42FEFA39EF, %fd64;
	fma.rn.f64 	%fd71, %fd69, 0dBFE62E42FEFA39EF, %fd70;
	sub.f64 	%fd72, %fd71, %fd64;
	sub.f64 	%fd73, %fd66, %fd72;
	fma.rn.f64 	%fd74, %fd69, 0d3C7ABC9E3B39803F, %fd73;
	add.f64 	%fd75, %fd70, %fd74;
	sub.f64 	%fd76, %fd70, %fd75;
	add.f64 	%fd77, %fd74, %fd76;
	mov.f64 	%fd78, 0d402E000000000000;
	{
	.reg .b32 %temp; 
	mov.b64 	{%temp, %r28}, %fd78;
	}
	{
	.reg .b32 %temp; 
	mov.b64 	{%r29, %temp}, %fd78;
	}
	shl.b32 	%r30, %r28, 1;
	setp.gt.u32 	%p3, %r30, -33554433;
	and.b32  	%r31, %r28, -15728641;
	selp.b32 	%r32, %r31, %r28, %p3;
	mov.b64 	%fd79, {%r29, %r32};
	mul.rn.f64 	%fd80, %fd75, %fd79;
	neg.f64 	%fd81, %fd80;
	fma.rn.f64 	%fd82, %fd75, %fd79, %fd81;
	fma.rn.f64 	%fd83, %fd77, %fd79, %fd82;
	add.f64 	%fd4, %fd80, %fd83;
	sub.f64 	%fd84, %fd80, %fd4;
	add.f64 	%fd5, %fd83, %fd84;
	fma.rn.f64 	%fd85, %fd4, 0d3FF71547652B82FE, 0d4338000000000000;
	{
	.reg .b32 %temp; 
	mov.b64 	{%r5, %temp}, %fd85;
	}
	mov.f64 	%fd86, 0dC338000000000000;
	add.rn.f64 	%fd87, %fd85, %fd86;
	fma.rn.f64 	%fd88, %fd87, 0dBFE62E42FEFA39EF, %fd4;
	fma.rn.f64 	%fd89, %fd87, 0dBC7ABC9E3B39803F, %fd88;
	fma.rn.f64 	%fd90, %fd89, 0d3E5ADE1569CE2BDF, 0d3E928AF3FCA213EA;
	fma.rn.f64 	%fd91, %fd90, %fd89, 0d3EC71DEE62401315;
	fma.rn.f64 	%fd92, %fd91, %fd89, 0d3EFA01997C89EB71;
	fma.rn.f64 	%fd93, %fd92, %fd89, 0d3F2A01A014761F65;
	fma.rn.f64 	%fd94, %fd93, %fd89, 0d3F56C16C1852B7AF;
	fma.rn.f64 	%fd95, %fd94, %fd89, 0d3F81111111122322;
	fma.rn.f64 	%fd96, %fd95, %fd89, 0d3FA55555555502A1;
	fma.rn.f64 	%fd97, %fd96, %fd89, 0d3FC5555555555511;
	fma.rn.f64 	%fd98, %fd97, %fd89, 0d3FE000000000000B;
	fma.rn.f64 	%fd99, %fd98, %fd89, 0d3FF0000000000000;
	fma.rn.f64 	%fd100, %fd99, %fd89, 0d3FF0000000000000;
	{
	.reg .b32 %temp; 
	mov.b64 	{%r6, %temp}, %fd100;
	}
	{
	.reg .b32 %temp; 
	mov.b64 	{%temp, %r7}, %fd100;
	}
	shl.b32 	%r33, %r5, 20;
	add.s32 	%r34, %r33, %r7;
	mov.b64 	%fd108, {%r6, %r34};
	{
	.reg .b32 %temp; 
	mov.b64 	{%temp, %r35}, %fd4;
	}
	mov.b32 	%f2, %r35;
	abs.f32 	%f1, %f2;
	setp.lt.f32 	%p4, %f1, 0f4086232B;
	@%p4 bra 	$L__BB1_5;
	setp.lt.f64 	%p5, %fd4, 0d0000000000000000;
	add.f64 	%fd101, %fd4, 0d7FF0000000000000;
	selp.f64 	%fd108, 0d0000000000000000, %fd101, %p5;
	setp.geu.f32 	%p6, %f1, 0f40874800;
	@%p6 bra 	$L__BB1_5;
	shr.u32 	%r36, %r5, 31;
	add.s32 	%r37, %r5, %r36;
	shr.s32 	%r38, %r37, 1;
	shl.b32 	%r39, %r38, 20;
	add.s32 	%r40, %r7, %r39;
	mov.b64 	%fd102, {%r6, %r40};
	sub.s32 	%r41, %r5, %r38;
	shl.b32 	%r42, %r41, 20;
	add.s32 	%r43, %r42, 1072693248;
	mov.b32 	%r44, 0;
	mov.b64 	%fd103, {%r44, %r43};
	mul.f64 	%fd108, %fd103, %fd102;
$L__BB1_5:
	abs.f64 	%fd104, %fd108;
	setp.eq.f64 	%p7, %fd104, 0d7FF0000000000000;
	fma.rn.f64 	%fd105, %fd108, %fd5, %fd108;
	selp.f64 	%fd106, %fd108, %fd105, %p7;
	st.param.f64 	[func_retval0], %fd106;
	ret;

}


// ===== COMPILED SASS (sm_100) =====

	.target	sm_100

	.elftype	@"ET_EXEC"


//--------------------- .note.nv.tkinfo           --------------------------
	.section	.note.nv.tkinfo,"",@"SHT_NOTE"
	.sectionflags	@"SHF_NOTE_NV_TKINFO"
	.tkinfo
        /*0018*/ 	.word	0x00000002
        /*0030*/ 	.string	""
        /*0030*/ 	.string	"ptxas"
        /*0030*/ 	.string	"Cuda compilation tools, release 13.0, V13.0.88"
        /*0030*/ 	.string	"Build cuda_13.0.r13.0/compiler.36424714_0"
        /*0030*/ 	.string	"-arch sm_100 -m 64 "



//--------------------- .note.nv.cuinfo           --------------------------
	.section	.note.nv.cuinfo,"",@"SHT_NOTE"
	.sectionflags	@"SHF_NOTE_NV_CUINFO"
        /*0018*/ 	.short	0x0002
        /*001a*/ 	.short	0x0064
        /*001c*/ 	.short	0x0082
	.zero		2


//--------------------- .nv.info                  --------------------------
	.section	.nv.info,"",@"SHT_CUDA_INFO"
	.align	4


	//----- nvinfo : EIATTR_REGCOUNT
	.align		4
        /*0000*/ 	.byte	0x04, 0x2f
        /*0002*/ 	.short	(.L_1 - .L_0)
	.align		4
.L_0:
        /*0004*/ 	.word	index@(_Z12testTransferPfS_S_)
        /*0008*/ 	.word	0x0000001a


	//----- nvinfo : EIATTR_FRAME_SIZE
	.align		4
.L_1:
        /*000c*/ 	.byte	0x04, 0x11
        /*000e*/ 	.short	(.L_3 - .L_2)
	.align		4
.L_2:
        /*0010*/ 	.word	index@($_Z12testTransferPfS_S_$__internal_accurate_pow)
        /*0014*/ 	.word	0x00000000


	//----- nvinfo : EIATTR_FRAME_SIZE
	.align		4
.L_3:
        /*0018*/ 	.byte	0x04, 0x11
        /*001a*/ 	.short	(.L_5 - .L_4)
	.align		4
.L_4:
        /*001c*/ 	.word	index@(_Z12testTransferPfS_S_)
        /*0020*/ 	.word	0x00000000


	//----- nvinfo : EIATTR_MIN_STACK_SIZE
	.align		4
.L_5:
        /*0024*/ 	.byte	0x04, 0x12
        /*0026*/ 	.short	(.L_7 - .L_6)
	.align		4
.L_6:
        /*0028*/ 	.word	index@(_Z12testTransferPfS_S_)
        /*002c*/ 	.word	0x00000000
.L_7:


//--------------------- .nv.compat                --------------------------
	.section	.nv.compat,"",@"SHT_CUDA_COMPAT_INFO"
	.align	4
        /*0000*/ 	.byte	0x02, 0x09, 0x00, 0x00, 0x02, 0x02, 0x01, 0x00, 0x02, 0x05, 0x05, 0x00, 0x03, 0x07, 0x01, 0x01
        /*0010*/ 	.byte	0x02, 0x03, 0x00, 0x00, 0x02, 0x06, 0x01, 0x00, 0x04, 0x0b, 0x08, 0x00, 0x01, 0x00, 0x00, 0x00
        /*0020*/ 	.byte	0x00, 0x00, 0x00, 0x00


//--------------------- .nv.info._Z12testTransferPfS_S_ --------------------------
	.section	.nv.info._Z12testTransferPfS_S_,"",@"SHT_CUDA_INFO"
	.sectionflags	@""
	.align	4


	//----- nvinfo : EIATTR_CUDA_API_VERSION
	.align		4
        /*0000*/ 	.byte	0x04, 0x37
        /*0002*/ 	.short	(.L_9 - .L_8)
.L_8:
        /*0004*/ 	.word	0x00000082


	//----- nvinfo : EIATTR_KPARAM_INFO
	.align		4
.L_9:
        /*0008*/ 	.byte	0x04, 0x17
        /*000a*/ 	.short	(.L_11 - .L_10)
.L_10:
        /*000c*/ 	.word	0x00000000
        /*0010*/ 	.short	0x0002
        /*0012*/ 	.short	0x0010
        /*0014*/ 	.byte	0x00, 0xf5, 0x21, 0x00


	//----- nvinfo : EIATTR_KPARAM_INFO
	.align		4
.L_11:
        /*0018*/ 	.byte	0x04, 0x17
        /*001a*/ 	.short	(.L_13 - .L_12)
.L_12:
        /*001c*/ 	.word	0x00000000
        /*0020*/ 	.short	0x0001
        /*0022*/ 	.short	0x0008
        /*0024*/ 	.byte	0x00, 0xf5, 0x21, 0x00


	//----- nvinfo : EIATTR_KPARAM_INFO
	.align		4
.L_13:
        /*0028*/ 	.byte	0x04, 0x17
        /*002a*/ 	.short	(.L_15 - .L_14)
.L_14:
        /*002c*/ 	.word	0x00000000
        /*0030*/ 	.short	0x0000
        /*0032*/ 	.short	0x0000
        /*0034*/ 	.byte	0x00, 0xf5, 0x21, 0x00


	//----- nvinfo : EIATTR_SPARSE_MMA_MASK
	.align		4
.L_15:
        /*0038*/ 	.byte	0x03, 0x50
        /*003a*/ 	.short	0x0000


	//----- nvinfo : EIATTR_MAXREG_COUNT
	.align		4
        /*003c*/ 	.byte	0x03, 0x1b
        /*003e*/ 	.short	0x00ff


	//----- nvinfo : EIATTR_MERCURY_ISA_VERSION
	.align		4
        /*0040*/ 	.byte	0x03, 0x5f
        /*0042*/ 	.short	0x0101


	//----- nvinfo : EIATTR_VRC_CTA_INIT_COUNT
	.align		4
        /*0044*/ 	.byte	0x02, 0x4a
	.zero		1
	.zero		1


	//----- nvinfo : EIATTR_EXIT_INSTR_OFFSETS
	.align		4
        /*0048*/ 	.byte	0x04, 0x1c
        /*004a*/ 	.short	(.L_17 - .L_16)


	//   ....[0]....
.L_16:
        /*004c*/ 	.word	0x00000130


	//   ....[1]....
        /*0050*/ 	.word	0x00000240


	//----- nvinfo : EIATTR_CRS_STACK_SIZE
	.align		4
.L_17:
        /*0054*/ 	.byte	0x04, 0x1e
        /*0056*/ 	.short	(.L_19 - .L_18)
.L_18:
        /*0058*/ 	.word	0x00000000


	//----- nvinfo : EIATTR_CBANK_PARAM_SIZE
	.align		4
.L_19:
        /*005c*/ 	.byte	0x03, 0x19
        /*005e*/ 	.short	0x0018


	//----- nvinfo : EIATTR_PARAM_CBANK
	.align		4
        /*0060*/ 	.byte	0x04, 0x0a
        /*0062*/ 	.short	(.L_21 - .L_20)
	.align		4
.L_20:
        /*0064*/ 	.word	index@(.nv.constant0._Z12testTransferPfS_S_)
        /*0068*/ 	.short	0x0380
        /*006a*/ 	.short	0x0018


	//----- nvinfo : EIATTR_SW_WAR
	.align		4
.L_21:
        /*006c*/ 	.byte	0x04, 0x36
        /*006e*/ 	.short	(.L_23 - .L_22)
.L_22:
        /*0070*/ 	.word	0x00000008
.L_23:


//--------------------- .nv.callgraph             --------------------------
	.section	.nv.callgraph,"",@"SHT_CUDA_CALLGRAPH"
	.align	4
	.sectionentsize	8
	.align		4
        /*0000*/ 	.word	0x00000000
	.align		4
        /*0004*/ 	.word	0xffffffff
	.align		4
        /*0008*/ 	.word	0x00000000
	.align		4
        /*000c*/ 	.word	0xfffffffe
	.align		4
        /*0010*/ 	.word	0x00000000
	.align		4
        /*0014*/ 	.word	0xfffffffd
	.align		4
        /*0018*/ 	.word	0x00000000
	.align		4
        /*001c*/ 	.word	0xfffffffc


//--------------------- .text._Z12testTransferPfS_S_ --------------------------
	.section	.text._Z12testTransferPfS_S_,"ax",@progbits
	.align	128
        .global         _Z12testTransferPfS_S_
        .type           _Z12testTransferPfS_S_,@function
        .size           _Z12testTransferPfS_S_,(.L_x_3 - _Z12testTransferPfS_S_)
        .other          _Z12testTransferPfS_S_,@"STO_CUDA_ENTRY STV_DEFAULT"
_Z12testTransferPfS_S_:
.text._Z12testTransferPfS_S_:
[----:B------:R-:W-:Y:S01]  /*0000*/  LDC R1, c[0x0][0x37c] ;  /* 0x0000df00ff017b82 */ /* 0x000fe20000000800 */
[----:B------:R-:W0:Y:S01]  /*0010*/  S2R R2, SR_TID.X ;  /* 0x0000000000027919 */ /* 0x000e220000002100 */
[----:B------:R-:W-:Y:S01]  /*0020*/  MOV R0, 0x60 ;  /* 0x0000006000007802 */ /* 0x000fe20000000f00 */
[----:B------:R-:W1:Y:S02]  /*0030*/  LDCU.64 UR4, c[0x0][0x358] ;  /* 0x00006b00ff0477ac */ /* 0x000e640008000a00 */
[----:B01----:R-:W0:Y:S04]  /*0040*/  I2F.F64.U32 R2, R2 ;  /* 0x0000000200027312 */ /* 0x003e280000201800 */
[----:B0-----:R-:W-:Y:S05]  /*0050*/  CALL.REL.NOINC `($_Z12testTransferPfS_S_$__internal_accurate_pow) ;  /* 0x00000000007c7944 */ /* 0x001fea0003c00000 */
[----:B------:R-:W0:Y:S01]  /*0060*/  LDCU UR7, c[0x0][0x360] ;  /* 0x00006c00ff0777ac */ /* 0x000e220008000800 */
[----:B------:R-:W1:Y:S01]  /*0070*/  S2UR UR6, SR_CTAID.X ;  /* 0x00000000000679c3 */ /* 0x000e620000002500 */
[----:B------:R-:W-:Y:S02]  /*0080*/  IMAD.MOV.U32 R4, RZ, RZ, R10 ;  /* 0x000000ffff047224 */ /* 0x000fe400078e000a */
[----:B------:R-:W-:Y:S01]  /*0090*/  IMAD.MOV.U32 R5, RZ, RZ, R11 ;  /* 0x000000ffff057224 */ /* 0x000fe200078e000b */
[----:B0-----:R-:W0:Y:S08]  /*00a0*/  I2F.F64.U32 R8, UR7 ;  /* 0x0000000700087d12 */ /* 0x001e300008201800 */
[----:B-1----:R-:W1:Y:S01]  /*00b0*/  I2F.F64.U32 R6, UR6 ;  /* 0x0000000600067d12 */ /* 0x002e620008201800 */
[----:B0-----:R-:W-:-:S08]  /*00c0*/  DMUL R8, R4, R8 ;  /* 0x0000000804087228 */ /* 0x001fd00000000000 */
[----:B-1----:R-:W-:-:S08]  /*00d0*/  DMUL R6, R6, R8 ;  /* 0x0000000806067228 */ /* 0x002fd00000000000 */
[----:B------:R-:W-:-:S10]  /*00e0*/  DFMA R6, R2, R4, R6 ;  /* 0x000000040206722b */ /* 0x000fd40000000006 */
[----:B------:R-:W0:Y:S08]  /*00f0*/  F2I.F64.TRUNC R6, R6 ;  /* 0x0000000600067311 */ /* 0x000e30000030d100 */
[----:B0-----:R-:W0:Y:S02]  /*0100*/  I2F.F64 R8, R6 ;  /* 0x0000000600087312 */ /* 0x001e240000201c00 */
[----:B0-----:R-:W-:-:S08]  /*0110*/  DADD R2, R4, R8 ;  /* 0x0000000004027229 */ /* 0x001fd00000000008 */
[----:B------:R-:W-:-:S14]  /*0120*/  DSETP.GT.AND P0, PT, R2, R8, PT ;  /* 0x000000080200722a */ /* 0x000fdc0003f04000 */
[----:B------:R-:W-:Y:S05]  /*0130*/  @!P0 EXIT ;  /* 0x000000000000894d */ /* 0x000fea0003800000 */
[----:B------:R-:W0:Y:S01]  /*0140*/  LDC.64 R14, c[0x0][0x390] ;  /* 0x0000e400ff0e7b82 */ /* 0x000e220000000a00 */
[----:B------:R-:W-:-:S07]  /*0150*/  MOV R19, R6 ;  /* 0x0000000600137202 */ /* 0x000fce0000000f00 */
[----:B------:R-:W1:Y:S08]  /*0160*/  LDC.64 R16, c[0x0][0x380] ;  /* 0x0000e000ff107b82 */ /* 0x000e700000000a00 */
[----:B------:R-:W2:Y:S02]  /*0170*/  LDC.64 R12, c[0x0][0x388] ;  /* 0x0000e200ff0c7b82 */ /* 0x000ea40000000a00 */
.L_x_0:
[----:B--2---:R-:W-:-:S04]  /*0180*/  IMAD.WIDE R4, R19, 0x4, R12 ;  /* 0x0000000413047825 */ /* 0x004fc800078e020c */
[C---:B0-----:R-:W-:Y:S02]  /*0190*/  IMAD.WIDE R6, R19.reuse, 0x4, R14 ;  /* 0x0000000413067825 */ /* 0x041fe400078e020e */
[----:B------:R-:W2:Y:S04]  /*01a0*/  LDG.E R4, desc[UR4][R4.64] ;  /* 0x0000000404047981 */ /* 0x000ea8000c1e1900 */
[----:B------:R-:W2:Y:S01]  /*01b0*/  LDG.E R7, desc[UR4][R6.64] ;  /* 0x0000000406077981 */ /* 0x000ea2000c1e1900 */
[----:B-1-3--:R-:W-:-:S04]  /*01c0*/  IMAD.WIDE R8, R19, 0x4, R16 ;  /* 0x0000000413087825 */ /* 0x00afc800078e0210 */
[----:B------:R-:W-:-:S04]  /*01d0*/  VIADD R19, R19, 0x1 ;  /* 0x0000000113137836 */ /* 0x000fc80000000000 */
[----:B------:R-:W0:Y:S02]  /*01e0*/  I2F.F64 R10, R19 ;  /* 0x00000013000a7312 */ /* 0x000e240000201c00 */
[----:B0-----:R-:W-:Y:S01]  /*01f0*/  DSETP.GT.AND P0, PT, R2, R10, PT ;  /* 0x0000000a0200722a */ /* 0x001fe20003f04000 */
[----:B--2---:R-:W-:-:S04]  /*0200*/  FADD R0, R4, R7 ;  /* 0x0000000704007221 */ /* 0x004fc80000000000 */
[----:B------:R-:W-:-:S05]  /*0210*/  FMUL R21, R0, 10 ;  /* 0x4120000000157820 */ /* 0x000fca0000400000 */
[----:B------:R3:W-:Y:S04]  /*0220*/  STG.E desc[UR4][R8.64], R21 ;  /* 0x0000001508007986 */ /* 0x0007e8000c101904 */
[----:B------:R-:W-:Y:S05]  /*0230*/  @P0 BRA `(.L_x_0) ;  /* 0xfffffffc00d00947 */ /* 0x000fea000383ffff */
[----:B------:R-:W-:Y:S05]  /*0240*/  EXIT ;  /* 0x000000000000794d */ /* 0x000fea0003800000 */
        .type           $_Z12testTransferPfS_S_$__internal_accurate_pow,@function
        .size           $_Z12testTransferPfS_S_$__internal_accurate_pow,(.L_x_3 - $_Z12testTransferPfS_S_$__internal_accurate_pow)
$_Z12testTransferPfS_S_$__internal_accurate_pow:
[----:B------:R-:W0:Y:S01]  /*0250*/  MUFU.RCP64H R7, 2 ;  /* 0x4000000000077908 */ /* 0x000e220000001800 */
[----:B------:R-:W-:Y:S01]  /*0260*/  IMAD.MOV.U32 R4, RZ, RZ, 0x0 ;  /* 0x00000000ff047424 */ /* 0x000fe200078e00ff */
[----:B------:R-:W-:Y:S01]  /*0270*/  MOV R5, 0x40000000 ;  /* 0x4000000000057802 */ /* 0x000fe20000000f00 */
[----:B------:R-:W-:Y:S01]  /*0280*/  IMAD.MOV.U32 R6, RZ, RZ, RZ ;  /* 0x000000ffff067224 */ /* 0x000fe200078e00ff */
[----:B------:R-:W-:Y:S01]  /*0290*/  MOV R8, 0x41ad3b5a ;  /* 0x41ad3b5a00087802 */ /* 0x000fe20000000f00 */
[----:B------:R-:W-:Y:S01]  /*02a0*/  IMAD.MOV.U32 R9, RZ, RZ, 0x3ed0f5d2 ;  /* 0x3ed0f5d2ff097424 */ /* 0x000fe200078e00ff */
[----:B------:R-:W-:Y:S01]  /*02b0*/  UMOV UR6, 0x7d2cafe2 ;  /* 0x7d2cafe200067882 */ /* 0x000fe20000000000 */
[----:B------:R-:W-:Y:S02]  /*02c0*/  UMOV UR7, 0x3eb0f5ff ;  /* 0x3eb0f5ff00077882 */ /* 0x000fe40000000000 */
[----:B0-----:R-:W-:-:S08]  /*02d0*/  DFMA R4, R6, -R4, 1 ;  /* 0x3ff000000604742b */ /* 0x001fd00000000804 */
[----:B------:R-:W-:-:S08]  /*02e0*/  DFMA R4, R4, R4, R4 ;  /* 0x000000040404722b */ /* 0x000fd00000000004 */
[----:B------:R-:W-:-:S08]  /*02f0*/  DFMA R6, R6, R4, R6 ;  /* 0x000000040606722b */ /* 0x000fd00000000006 */
[----:B------:R-:W-:-:S08]  /*0300*/  DMUL R4, RZ, R6 ;  /* 0x00000006ff047228 */ /* 0x000fd00000000000 */
[----:B------:R-:W-:-:S08]  /*0310*/  DFMA R4, RZ, R6, R4 ;  /* 0x00000006ff04722b */ /* 0x000fd00000000004 */
[----:B------:R-:W-:Y:S02]  /*0320*/  DMUL R10, R4, R4 ;  /* 0x00000004040a7228 */ /* 0x000fe40000000000 */
[----:B------:R-:W-:-:S06]  /*0330*/  DADD R12, RZ, -R4 ;  /* 0x00000000ff0c7229 */ /* 0x000fcc0000000804 */
[----:B------:R-:W-:Y:S01]  /*0340*/  DFMA R8, R10, UR6, R8 ;  /* 0x000000060a087c2b */ /* 0x000fe20008000008 */
[----:B------:R-:W-:Y:S01]  /*0350*/  UMOV UR6, 0x75488a3f ;  /* 0x75488a3f00067882 */ /* 0x000fe20000000000 */
[----:B------:R-:W-:Y:S01]  /*0360*/  UMOV UR7, 0x3ef3b20a ;  /* 0x3ef3b20a00077882 */ /* 0x000fe20000000000 */
[----:B------:R-:W-:Y:S02]  /*0370*/  DADD R16, R12, R12 ;  /* 0x000000000c107229 */ /* 0x000fe4000000000c */
[----:B------:R-:W-:-:S03]  /*0380*/  DMUL R12, R4, R4 ;  /* 0x00000004040c7228 */ /* 0x000fc60000000000 */
[----:B------:R-:W-:Y:S01]  /*0390*/  DFMA R8, R10, R8, UR6 ;  /* 0x000000060a087e2b */ /* 0x000fe20008000008 */
[----:B------:R-:W-:Y:S01]  /*03a0*/  UMOV UR6, 0xe4faecd5 ;  /* 0xe4faecd500067882 */ /* 0x000fe20000000000 */
[----:B------:R-:W-:Y:S01]  /*03b0*/  UMOV UR7, 0x3f1745cd ;  /* 0x3f1745cd00077882 */ /* 0x000fe20000000000 */
[----:B------:R-:W-:-:S05]  /*03c0*/  DFMA R16, RZ, -R4, R16 ;  /* 0x80000004ff10722b */ /* 0x000fca0000000010 */
[----:B------:R-:W-:Y:S01]  /*03d0*/  DFMA R8, R10, R8, UR6 ;  /* 0x000000060a087e2b */ /* 0x000fe20008000008 */
[----:B------:R-:W-:Y:S01]  /*03e0*/  UMOV UR6, 0x258a578b ;  /* 0x258a578b00067882 */ /* 0x000fe20000000000 */
[----:B------:R-:W-:Y:S01]  /*03f0*/  UMOV UR7, 0x3f3c71c7 ;  /* 0x3f3c71c700077882 */ /* 0x000fe20000000000 */
[----:B------:R-:W-:-:S05]  /*0400*/  DMUL R6, R6, R16 ;  /* 0x0000001006067228 */ /* 0x000fca0000000000 */
[----:B------:R-:W-:Y:S01]  /*0410*/  DFMA R8, R10, R8, UR6 ;  /* 0x000000060a087e2b */ /* 0x000fe20008000008 */
[----:B------:R-:W-:Y:S01]  /*0420*/  UMOV UR6, 0x9242b910 ;  /* 0x9242b91000067882 */ /* 0x000fe20000000000 */
[----:B------:R-:W-:-:S03]  /*0430*/  UMOV UR7, 0x3f624924 ;  /* 0x3f62492400077882 */ /* 0x000fc60000000000 */
[----:B------:R-:W-:Y:S01]  /*0440*/  IADD3 R21, PT, PT, R7, 0x100000, RZ ;  /* 0x0010000007157810 */ /* 0x000fe20007ffe0ff */
[----:B------:R-:W-:Y:S02]  /*0450*/  IMAD.MOV.U32 R20, RZ, RZ, R6 ;  /* 0x000000ffff147224 */ /* 0x000fe400078e0006 */
[----:B------:R-:W-:Y:S01]  /*0460*/  DFMA R8, R10, R8, UR6 ;  /* 0x000000060a087e2b */ /* 0x000fe20008000008 */
[----:B------:R-:W-:Y:S01]  /*0470*/  UMOV UR6, 0x99999dfb ;  /* 0x99999dfb00067882 */ /* 0x000fe20000000000 */
[----:B------:R-:W-:-:S06]  /*0480*/  UMOV UR7, 0x3f899999 ;  /* 0x3f89999900077882 */ /* 0x000fcc0000000000 */
[----:B------:R-:W-:Y:S01]  /*0490*/  DFMA R14, R10, R8, UR6 ;  /* 0x000000060a0e7e2b */ /* 0x000fe20008000008 */
[----:B------:R-:W-:Y:S01]  /*04a0*/  UMOV UR6, 0x55555555 ;  /* 0x5555555500067882 */ /* 0x000fe20000000000 */
[----:B------:R-:W-:-:S06]  /*04b0*/  UMOV UR7, 0x3fb55555 ;  /* 0x3fb5555500077882 */ /* 0x000fcc0000000000 */
[----:B------:R-:W-:-:S08]  /*04c0*/  DFMA R8, R10, R14, UR6 ;  /* 0x000000060a087e2b */ /* 0x000fd0000800000e */
[----:B------:R-:W-:Y:S01]  /*04d0*/  DADD R18, -R8, UR6 ;  /* 0x0000000608127e29 */ /* 0x000fe20008000100 */
[----:B------:R-:W-:Y:S01]  /*04e0*/  UMOV UR6, 0xb9e7b0 ;  /* 0x00b9e7b000067882 */ /* 0x000fe20000000000 */
[----:B------:R-:W-:-:S06]  /*04f0*/  UMOV UR7, 0x3c46a4cb ;  /* 0x3c46a4cb00077882 */ /* 0x000fcc0000000000 */
[----:B------:R-:W-:Y:S02]  /*0500*/  DFMA R18, R10, R14, R18 ;  /* 0x0000000e0a12722b */ /* 0x000fe40000000012 */
[----:B------:R-:W-:-:S06]  /*0510*/  DMUL R10, R4, R12 ;  /* 0x0000000c040a7228 */ /* 0x000fcc0000000000 */
[----:B------:R-:W-:Y:S01]  /*0520*/  DADD R16, R18, -UR6 ;  /* 0x8000000612107e29 */ /* 0x000fe20008000000 */
[----:B------:R-:W-:Y:S01]  /*0530*/  UMOV UR6, 0x0 ;  /* 0x0000000000067882 */ /* 0x000fe20000000000 */
[C---:B------:R-:W-:Y:S01]  /*0540*/  DFMA R22, R4.reuse, R12, -R10 ;  /* 0x0000000c0416722b */ /* 0x040fe2000000080a */
[----:B------:R-:W-:Y:S01]  /*0550*/  UMOV UR7, 0x3ff00000 ;  /* 0x3ff0000000077882 */ /* 0x000fe20000000000 */
[----:B------:R-:W-:-:S04]  /*0560*/  DFMA R18, R4, R4, -R12 ;  /* 0x000000040412722b */ /* 0x000fc8000000080c */
[----:B------:R-:W-:Y:S02]  /*0570*/  DADD R14, R8, R16 ;  /* 0x00000000080e7229 */ /* 0x000fe40000000010 */
[----:B------:R-:W-:Y:S02]  /*0580*/  DFMA R22, R6, R12, R22 ;  /* 0x0000000c0616722b */ /* 0x000fe40000000016 */
[----:B------:R-:W-:-:S04]  /*0590*/  DFMA R18, R4, R20, R18 ;  /* 0x000000140412722b */ /* 0x000fc80000000012 */
[----:B------:R-:W-:Y:S02]  /*05a0*/  DMUL R12, R14, R10 ;  /* 0x0000000a0e0c7228 */ /* 0x000fe40000000000 */
[----:B------:R-:W-:Y:S02]  /*05b0*/  DADD R8, R8, -R14 ;  /* 0x0000000008087229 */ /* 0x000fe4000000080e */
[----:B------:R-:W-:-:S04]  /*05c0*/  DFMA R18, R4, R18, R22 ;  /* 0x000000120412722b */ /* 0x000fc80000000016 */
[----:B------:R-:W-:Y:S02]  /*05d0*/  DFMA R20, R14, R10, -R12 ;  /* 0x0000000a0e14722b */ /* 0x000fe4000000080c */
[----:B------:R-:W-:-:S06]  /*05e0*/  DADD R8, R16, R8 ;  /* 0x0000000010087229 */ /* 0x000fcc0000000008 */
[----:B------:R-:W-:-:S08]  /*05f0*/  DFMA R18, R14, R18, R20 ;  /* 0x000000120e12722b */ /* 0x000fd00000000014 */
[----:B------:R-:W-:-:S08]  /*0600*/  DFMA R18, R8, R10, R18 ;  /* 0x0000000a0812722b */ /* 0x000fd00000000012 */
[----:B------:R-:W-:-:S08]  /*0610*/  DADD R10, R12, R18 ;  /* 0x000000000c0a7229 */ /* 0x000fd00000000012 */
[--C-:B------:R-:W-:Y:S02]  /*0620*/  DADD R8, R4, R10.reuse ;  /* 0x0000000004087229 */ /* 0x100fe4000000000a */
[----:B------:R-:W-:-:S06]  /*0630*/  DADD R12, R12, -R10 ;  /* 0x000000000c0c7229 */ /* 0x000fcc000000080a */
[----:B------:R-:W-:Y:S02]  /*0640*/  DADD R4, R4, -R8 ;  /* 0x0000000004047229 */ /* 0x000fe40000000808 */
[----:B------:R-:W-:-:S06]  /*0650*/  DADD R12, R18, R12 ;  /* 0x00000000120c7229 */ /* 0x000fcc000000000c */
[----:B------:R-:W-:-:S08]  /*0660*/  DADD R4, R10, R4 ;  /* 0x000000000a047229 */ /* 0x000fd00000000004 */
[----:B------:R-:W-:-:S08]  /*0670*/  DADD R4, R12, R4 ;  /* 0x000000000c047229 */ /* 0x000fd00000000004 */
[----:B------:R-:W-:Y:S01]  /*0680*/  DADD R10, R6, R4 ;  /* 0x00000000060a7229 */ /* 0x000fe20000000004 */
[----:B------:R-:W-:Y:S01]  /*0690*/  MOV R6, 0xfefa39ef ;  /* 0xfefa39ef00067802 */ /* 0x000fe20000000f00 */
[----:B------:R-:W-:Y:S01]  /*06a0*/  IMAD.MOV.U32 R7, RZ, RZ, 0x3fe62e42 ;  /* 0x3fe62e42ff077424 */ /* 0x000fe200078e00ff */
[----:B------:R-:W-:Y:S01]  /*06b0*/  MOV R4, 0xfefa39ef ;  /* 0xfefa39ef00047802 */ /* 0x000fe20000000f00 */
[----:B------:R-:W-:-:S04]  /*06c0*/  IMAD.MOV.U32 R5, RZ, RZ, 0x3fe62e42 ;  /* 0x3fe62e42ff057424 */ /* 0x000fc800078e00ff */
[----:B------:R-:W-:-:S08]  /*06d0*/  DADD R12, R8, R10 ;  /* 0x00000000080c7229 */ /* 0x000fd0000000000a */
[--C-:B------:R-:W-:Y:S02]  /*06e0*/  DFMA R6, R6, UR6, R12.reuse ;  /* 0x0000000606067c2b */ /* 0x100fe4000800000c */
[----:B------:R-:W-:-:S06]  /*06f0*/  DADD R8, R8, -R12 ;  /* 0x0000000008087229 */ /* 0x000fcc000000080c */
[----:B------:R-:W-:Y:S02]  /*0700*/  DFMA R14, -R4, 1, R6 ;  /* 0x3ff00000040e782b */ /* 0x000fe40000000106 */
[----:B------:R-:W-:Y:S01]  /*0710*/  DADD R8, R10, R8 ;  /* 0x000000000a087229 */ /* 0x000fe20000000008 */
[----:B------:R-:W-:Y:S01]  /*0720*/  MOV R10, 0x3b39803f ;  /* 0x3b39803f000a7802 */ /* 0x000fe20000000f00 */
[----:B------:R-:W-:-:S04]  /*0730*/  IMAD.MOV.U32 R11, RZ, RZ, 0x3c7abc9e ;  /* 0x3c7abc9eff0b7424 */ /* 0x000fc800078e00ff */
[----:B------:R-:W-:-:S08]  /*0740*/  DADD R14, -R12, R14 ;  /* 0x000000000c0e7229 */ /* 0x000fd0000000010e */
[----:B------:R-:W-:-:S08]  /*0750*/  DADD R8, R8, -R14 ;  /* 0x0000000008087229 */ /* 0x000fd0000000080e */
[----:B------:R-:W-:Y:S01]  /*0760*/  DFMA R8, R10, UR6, R8 ;  /* 0x000000060a087c2b */ /* 0x000fe20008000008 */
[----:B------:R-:W-:Y:S01]  /*0770*/  UMOV UR6, 0x3b39803f ;  /* 0x3b39803f00067882 */ /* 0x000fe20000000000 */
[----:B------:R-:W-:-:S06]  /*0780*/  UMOV UR7, 0x3c7abc9e ;  /* 0x3c7abc9e00077882 */ /* 0x000fcc0000000000 */
[----:B------:R-:W-:-:S08]  /*0790*/  DADD R10, R6, R8 ;  /* 0x00000000060a7229 */ /* 0x000fd00000000008 */
[----:B------:R-:W-:Y:S02]  /*07a0*/  DADD R12, R6, -R10 ;  /* 0x00000000060c7229 */ /* 0x000fe4000000080a */
[----:B------:R-:W-:-:S06]  /*07b0*/  DMUL R6, R10, 15 ;  /* 0x402e00000a067828 */ /* 0x000fcc0000000000 */
[----:B------:R-:W-:Y:S02]  /*07c0*/  DADD R12, R8, R12 ;  /* 0x00000000080c7229 */ /* 0x000fe4000000000c */
[----:B------:R-:W-:-:S08]  /*07d0*/  DFMA R10, R10, 15, -R6 ;  /* 0x402e00000a0a782b */ /* 0x000fd00000000806 */
[----:B------:R-:W-:Y:S01]  /*07e0*/  DFMA R12, R12, 15, R10 ;  /* 0x402e00000c0c782b */ /* 0x000fe2000000000a */
[----:B------:R-:W-:Y:S01]  /*07f0*/  MOV R10, 0x652b82fe ;  /* 0x652b82fe000a7802 */ /* 0x000fe20000000f00 */
[----:B------:R-:W-:-:S06]  /*0800*/  IMAD.MOV.U32 R11, RZ, RZ, 0x3ff71547 ;  /* 0x3ff71547ff0b7424 */ /* 0x000fcc00078e00ff */
[----:B------:R-:W-:-:S08]  /*0810*/  DADD R8, R6, R12 ;  /* 0x0000000006087229 */ /* 0x000fd0000000000c */
[----:B------:R-:W-:Y:S02]  /*0820*/  DFMA R10, R8, R10, 6.75539944105574400000e+15 ;  /* 0x43380000080a742b */ /* 0x000fe4000000000a */
[----:B------:R-:W-:Y:S01]  /*0830*/  FSETP.GEU.AND P0, PT, |R9|, 4.1917929649353027344, PT ;  /* 0x4086232b0900780b */ /* 0x000fe20003f0e200 */
[----:B------:R-:W-:-:S05]  /*0840*/  DADD R6, R6, -R8 ;  /* 0x0000000006067229 */ /* 0x000fca0000000808 */
[----:B------:R-:W-:-:S03]  /*0850*/  DADD R14, R10, -6.75539944105574400000e+15 ;  /* 0xc33800000a0e7429 */ /* 0x000fc60000000000 */
[----:B------:R-:W-:-:S05]  /*0860*/  DADD R6, R12, R6 ;  /* 0x000000000c067229 */ /* 0x000fca0000000006 */
[----:B------:R-:W-:-:S08]  /*0870*/  DFMA R4, R14, -R4, R8 ;  /* 0x800000040e04722b */ /* 0x000fd00000000008 */
[----:B------:R-:W-:Y:S01]  /*0880*/  DFMA R4, R14, -UR6, R4 ;  /* 0x800000060e047c2b */ /* 0x000fe20008000004 */
[----:B------:R-:W-:Y:S01]  /*0890*/  UMOV UR6, 0x69ce2bdf ;  /* 0x69ce2bdf00067882 */ /* 0x000fe20000000000 */
[----:B------:R-:W-:Y:S01]  /*08a0*/  MOV R14, 0xfca213ea ;  /* 0xfca213ea000e7802 */ /* 0x000fe20000000f00 */
[----:B------:R-:W-:Y:S01]  /*08b0*/  IMAD.MOV.U32 R15, RZ, RZ, 0x3e928af3 ;  /* 0x3e928af3ff0f7424 */ /* 0x000fe200078e00ff */
[----:B------:R-:W-:-:S05]  /*08c0*/  UMOV UR7, 0x3e5ade15 ;  /* 0x3e5ade1500077882 */ /* 0x000fca0000000000 */
[----:B------:R-:W-:Y:S01]  /*08d0*/  DFMA R14, R4, UR6, R14 ;  /* 0x00000006040e7c2b */ /* 0x000fe2000800000e */
[----:B------:R-:W-:Y:S01]  /*08e0*/  UMOV UR6, 0x62401315 ;  /* 0x6240131500067882 */ /* 0x000fe20000000000 */
[----:B------:R-:W-:-:S06]  /*08f0*/  UMOV UR7, 0x3ec71dee ;  /* 0x3ec71dee00077882 */ /* 0x000fcc0000000000 */
[----:B------:R-:W-:Y:S01]  /*0900*/  DFMA R14, R4, R14, UR6 ;  /* 0x00000006040e7e2b */ /* 0x000fe2000800000e */
        /* <DEDUP_REMOVED lines=20> */
[----:B------:R-:W-:-:S08]  /*0a50*/  DFMA R14, R4, R14, UR6 ;  /* 0x00000006040e7e2b */ /* 0x000fd0000800000e */
[----:B------:R-:W-:-:S08]  /*0a60*/  DFMA R14, R4, R14, 1 ;  /* 0x3ff00000040e742b */ /* 0x000fd0000000000e */
[----:B------:R-:W-:-:S10]  /*0a70*/  DFMA R14, R4, R14, 1 ;  /* 0x3ff00000040e742b */ /* 0x000fd4000000000e */
[----:B------:R-:W-:Y:S01]  /*0a80*/  LEA R5, R10, R15, 0x14 ;  /* 0x0000000f0a057211 */ /* 0x000fe200078ea0ff */
[----:B------:R-:W-:Y:S01]  /*0a90*/  IMAD.MOV.U32 R4, RZ, RZ, R14 ;  /* 0x000000ffff047224 */ /* 0x000fe200078e000e */
[----:B------:R-:W-:Y:S06]  /*0aa0*/  @!P0 BRA `(.L_x_1) ;  /* 0x0000000000348947 */ /* 0x000fec0003800000 */
[----:B------:R-:W-:Y:S01]  /*0ab0*/  FSETP.GEU.AND P1, PT, |R9|, 4.2275390625, PT ;  /* 0x408748000900780b */ /* 0x000fe20003f2e200 */
[C---:B------:R-:W-:Y:S02]  /*0ac0*/  DADD R4, R8.reuse, +INF ;  /* 0x7ff0000008047429 */ /* 0x040fe40000000000 */
[----:B------:R-:W-:-:S08]  /*0ad0*/  DSETP.GEU.AND P0, PT, R8, RZ, PT ;  /* 0x000000ff0800722a */ /* 0x000fd00003f0e000 */
[----:B------:R-:W-:Y:S02]  /*0ae0*/  FSEL R4, R4, RZ, P0 ;  /* 0x000000ff04047208 */ /* 0x000fe40000000000 */
[----:B------:R-:W-:Y:S01]  /*0af0*/  FSEL R5, R5, RZ, P0 ;  /* 0x000000ff05057208 */ /* 0x000fe20000000000 */
[----:B------:R-:W-:Y:S06]  /*0b00*/  @P1 BRA `(.L_x_1) ;  /* 0x00000000001c1947 */ /* 0x000fec0003800000 */
[----:B------:R-:W-:-:S04]  /*0b10*/  LEA.HI R4, R10, R10, RZ, 0x1 ;  /* 0x0000000a0a047211 */ /* 0x000fc800078f08ff */
[----:B------:R-:W-:-:S04]  /*0b20*/  SHF.R.S32.HI R5, RZ, 0x1, R4 ;  /* 0x00000001ff057819 */ /* 0x000fc80000011404 */
[----:B------:R-:W-:Y:S01]  /*0b30*/  IADD3 R4, PT, PT, R10, -R5, RZ ;  /* 0x800000050a047210 */ /* 0x000fe20007ffe0ff */
[----:B------:R-:W-:-:S03]  /*0b40*/  IMAD R15, R5, 0x100000, R15 ;  /* 0x00100000050f7824 */ /* 0x000fc600078e020f */
[----:B------:R-:W-:Y:S02]  /*0b50*/  LEA R5, R4, 0x3ff00000, 0x14 ;  /* 0x3ff0000004057811 */ /* 0x000fe400078ea0ff */
[----:B------:R-:W-:-:S06]  /*0b60*/  MOV R4, RZ ;  /* 0x000000ff00047202 */ /* 0x000fcc0000000f00 */
[----:B------:R-:W-:-:S11]  /*0b70*/  DMUL R4, R14, R4 ;  /* 0x000000040e047228 */ /* 0x000fd60000000000 */
.L_x_1:
[----:B------:R-:W-:Y:S02]  /*0b80*/  DFMA R6, R6, R4, R4 ;  /* 0x000000040606722b */ /* 0x000fe40000000004 */
[----:B------:R-:W-:-:S08]  /*0b90*/  DSETP.NEU.AND P0, PT, |R4|, +INF , PT ;  /* 0x7ff000000400742a */ /* 0x000fd00003f0d200 */
[----:B------:R-:W-:Y:S01]  /*0ba0*/  FSEL R10, R4, R6, !P0 ;  /* 0x00000006040a7208 */ /* 0x000fe20004000000 */
[----:B------:R-:W-:Y:S01]  /*0bb0*/  IMAD.MOV.U32 R4, RZ, RZ, R0 ;  /* 0x000000ffff047224 */ /* 0x000fe200078e0000 */
[----:B------:R-:W-:Y:S02]  /*0bc0*/  FSEL R11, R5, R7, !P0 ;  /* 0x00000007050b7208 */ /* 0x000fe40004000000 */
[----:B------:R-:W-:-:S04]  /*0bd0*/  MOV R5, 0x0 ;  /* 0x0000000000057802 */ /* 0x000fc80000000f00 */
[----:B------:R-:W-:Y:S05]  /*0be0*/  RET.REL.NODEC R4 `(_Z12testTransferPfS_S_) ;  /* 0xfffffff404047950 */ /* 0x000fea0003c3ffff */
.L_x_2:
[----:B------:R-:W-:-:S00]  /*0bf0*/  BRA `(.L_x_2) ;  /* 0xfffffffc00fc7947 */ /* 0x000fc0000383ffff */
[----:B------:R-:W-:-:S00]  /*0c00*/  NOP ;  /* 0x0000000000007918 */ /* 0x000fc00000000000 */
[----:B------:R-:W-:-:S00]  /*0c10*/  NOP ;  /* 0x0000000000007918 */ /* 0x000fc00000000000 */
[----:B------:R-:W-:-:S00]  /*0c20*/  NOP ;  /* 0x0000000000007918 */ /* 0x000fc00000000000 */
[----:B------:R-:W-:-:S00]  /*0c30*/  NOP ;  /* 0x0000000000007918 */ /* 0x000fc00000000000 */
[----:B------:R-:W-:-:S00]  /*0c40*/  NOP ;  /* 0x0000000000007918 */ /* 0x000fc00000000000 */
[----:B------:R-:W-:-:S00]  /*0c50*/  NOP ;  /* 0x0000000000007918 */ /* 0x000fc00000000000 */
[----:B------:R-:W-:-:S00]  /*0c60*/  NOP ;  /* 0x0000000000007918 */ /* 0x000fc00000000000 */
[----:B------:R-:W-:-:S00]  /*0c70*/  NOP ;  /* 0x0000000000007918 */ /* 0x000fc00000000000 */
.L_x_3:


//--------------------- .nv.shared.reserved.0     --------------------------
	.section	.nv.shared.reserved.0,"aw",@nobits
	.weak		__nv_reservedSMEM_offset_0_alias
	.size		__nv_reservedSMEM_offset_0_alias, 0, 64
	.other		__nv_reservedSMEM_offset_0_alias,@"STO_CUDA_RESERVED_SHARED STV_DEFAULT"
__nv_reservedSMEM_offset_0_alias:
	.zero		0
	.zero		64


//--------------------- .nv.constant0._Z12testTransferPfS_S_ --------------------------
	.section	.nv.constant0._Z12testTransferPfS_S_,"a",@progbits
	.sectionflags	@""
	.align	4
.nv.constant0._Z12testTransferPfS_S_:
	.zero		920


//--------------------- SYMBOLS --------------------------

	.type		.nv.reservedSmem.offset0,@object
	.size		.nv.reservedSmem.offset0,0x4
